//
// Generated by NVIDIA NVVM Compiler
//
// Compiler Build ID: CL-36424714
// Cuda compilation tools, release 13.0, V13.0.88
// Based on NVVM 20.0.0
//

.version 9.0
.target sm_100
.address_size 64

	// .globl	_Z9addKernelPiS_
// _ZZ9addKernelPiS_E5cache has been demoted

.visible .entry _Z9addKernelPiS_(
	.param .u64 .ptr .align 1 _Z9addKernelPiS__param_0,
	.param .u64 .ptr .align 1 _Z9addKernelPiS__param_1
)
{
	.reg .pred 	%p<35>;
	.reg .b32 	%r<120>;
	.reg .b64 	%rd<11>;
	// demoted variable
	.shared .align 4 .b8 _ZZ9addKernelPiS_E5cache[1024];
	ld.param.u64 	%rd3, [_Z9addKernelPiS__param_0];
	ld.param.u64 	%rd2, [_Z9addKernelPiS__param_1];
	cvta.to.global.u64 	%rd1, %rd3;
	mov.u32 	%r116, %tid.x;
	mov.u32 	%r12, %ctaid.x;
	shl.b32 	%r13, %r12, 8;
	add.s32 	%r14, %r13, %r116;
	mul.wide.s32 	%rd4, %r14, 4;
	add.s64 	%rd5, %rd1, %rd4;
	ld.global.u32 	%r2, [%rd5];
	shl.b32 	%r15, %r116, 2;
	mov.u32 	%r16, _ZZ9addKernelPiS_E5cache;
	add.s32 	%r3, %r16, %r15;
	mov.b32 	%r119, 0;
$L__BB0_1:
	mul.wide.u32 	%rd6, %r116, 4;
	add.s64 	%rd7, %rd1, %rd6;
	ld.global.u32 	%r18, [%rd7];
	st.shared.u32 	[%r3], %r18;
	bar.sync 	0;
	mov.b32 	%r118, 64;
$L__BB0_2:
	add.s32 	%r20, %r16, %r118;
	ld.shared.u32 	%r21, [%r20+-64];
	setp.gt.s32 	%p1, %r2, %r21;
	selp.u32 	%r22, 1, 0, %p1;
	add.s32 	%r23, %r119, %r22;
	ld.shared.u32 	%r24, [%r20+-60];
	setp.gt.s32 	%p2, %r2, %r24;
	selp.u32 	%r25, 1, 0, %p2;
	add.s32 	%r26, %r23, %r25;
	ld.shared.u32 	%r27, [%r20+-56];
	setp.gt.s32 	%p3, %r2, %r27;
	selp.u32 	%r28, 1, 0, %p3;
	add.s32 	%r29, %r26, %r28;
	ld.shared.u32 	%r30, [%r20+-52];
	setp.gt.s32 	%p4, %r2, %r30;
	selp.u32 	%r31, 1, 0, %p4;
	add.s32 	%r32, %r29, %r31;
	ld.shared.u32 	%r33, [%r20+-48];
	setp.gt.s32 	%p5, %r2, %r33;
	selp.u32 	%r34, 1, 0, %p5;
	add.s32 	%r35, %r32, %r34;
	ld.shared.u32 	%r36, [%r20+-44];
	setp.gt.s32 	%p6, %r2, %r36;
	selp.u32 	%r37, 1, 0, %p6;
	add.s32 	%r38, %r35, %r37;
	ld.shared.u32 	%r39, [%r20+-40];
	setp.gt.s32 	%p7, %r2, %r39;
	selp.u32 	%r40, 1, 0, %p7;
	add.s32 	%r41, %r38, %r40;
	ld.shared.u32 	%r42, [%r20+-36];
	setp.gt.s32 	%p8, %r2, %r42;
	selp.u32 	%r43, 1, 0, %p8;
	add.s32 	%r44, %r41, %r43;
	ld.shared.u32 	%r45, [%r20+-32];
	setp.gt.s32 	%p9, %r2, %r45;
	selp.u32 	%r46, 1, 0, %p9;
	add.s32 	%r47, %r44, %r46;
	ld.shared.u32 	%r48, [%r20+-28];
	setp.gt.s32 	%p10, %r2, %r48;
	selp.u32 	%r49, 1, 0, %p10;
	add.s32 	%r50, %r47, %r49;
	ld.shared.u32 	%r51, [%r20+-24];
	setp.gt.s32 	%p11, %r2, %r51;
	selp.u32 	%r52, 1, 0, %p11;
	add.s32 	%r53, %r50, %r52;
	ld.shared.u32 	%r54, [%r20+-20];
	setp.gt.s32 	%p12, %r2, %r54;
	selp.u32 	%r55, 1, 0, %p12;
	add.s32 	%r56, %r53, %r55;
	ld.shared.u32 	%r57, [%r20+-16];
	setp.gt.s32 	%p13, %r2, %r57;
	selp.u32 	%r58, 1, 0, %p13;
	add.s32 	%r59, %r56, %r58;
	ld.shared.u32 	%r60, [%r20+-12];
	setp.gt.s32 	%p14, %r2, %r60;
	selp.u32 	%r61, 1, 0, %p14;
	add.s32 	%r62, %r59, %r61;
	ld.shared.u32 	%r63, [%r20+-8];
	setp.gt.s32 	%p15, %r2, %r63;
	selp.u32 	%r64, 1, 0, %p15;
	add.s32 	%r65, %r62, %r64;
	ld.shared.u32 	%r66, [%r20+-4];
	setp.gt.s32 	%p16, %r2, %r66;
	selp.u32 	%r67, 1, 0, %p16;
	add.s32 	%r68, %r65, %r67;
	ld.shared.u32 	%r69, [%r20];
	setp.gt.s32 	%p17, %r2, %r69;
	selp.u32 	%r70, 1, 0, %p17;
	add.s32 	%r71, %r68, %r70;
	ld.shared.u32 	%r72, [%r20+4];
	setp.gt.s32 	%p18, %r2, %r72;
	selp.u32 	%r73, 1, 0, %p18;
	add.s32 	%r74, %r71, %r73;
	ld.shared.u32 	%r75, [%r20+8];
	setp.gt.s32 	%p19, %r2, %r75;
	selp.u32 	%r76, 1, 0, %p19;
	add.s32 	%r77, %r74, %r76;
	ld.shared.u32 	%r78, [%r20+12];
	setp.gt.s32 	%p20, %r2, %r78;
	selp.u32 	%r79, 1, 0, %p20;
	add.s32 	%r80, %r77, %r79;
	ld.shared.u32 	%r81, [%r20+16];
	setp.gt.s32 	%p21, %r2, %r81;
	selp.u32 	%r82, 1, 0, %p21;
	add.s32 	%r83, %r80, %r82;
	ld.shared.u32 	%r84, [%r20+20];
	setp.gt.s32 	%p22, %r2, %r84;
	selp.u32 	%r85, 1, 0, %p22;
	add.s32 	%r86, %r83, %r85;
	ld.shared.u32 	%r87, [%r20+24];
	setp.gt.s32 	%p23, %r2, %r87;
	selp.u32 	%r88, 1, 0, %p23;
	add.s32 	%r89, %r86, %r88;
	ld.shared.u32 	%r90, [%r20+28];
	setp.gt.s32 	%p24, %r2, %r90;
	selp.u32 	%r91, 1, 0, %p24;
	add.s32 	%r92, %r89, %r91;
	ld.shared.u32 	%r93, [%r20+32];
	setp.gt.s32 	%p25, %r2, %r93;
	selp.u32 	%r94, 1, 0, %p25;
	add.s32 	%r95, %r92, %r94;
	ld.shared.u32 	%r96, [%r20+36];
	setp.gt.s32 	%p26, %r2, %r96;
	selp.u32 	%r97, 1, 0, %p26;
	add.s32 	%r98, %r95, %r97;
	ld.shared.u32 	%r99, [%r20+40];
	setp.gt.s32 	%p27, %r2, %r99;
	selp.u32 	%r100, 1, 0, %p27;
	add.s32 	%r101, %r98, %r100;
	ld.shared.u32 	%r102, [%r20+44];
	setp.gt.s32 	%p28, %r2, %r102;
	selp.u32 	%r103, 1, 0, %p28;
	add.s32 	%r104, %r101, %r103;
	ld.shared.u32 	%r105, [%r20+48];
	setp.gt.s32 	%p29, %r2, %r105;
	selp.u32 	%r106, 1, 0, %p29;
	add.s32 	%r107, %r104, %r106;
	ld.shared.u32 	%r108, [%r20+52];
	setp.gt.s32 	%p30, %r2, %r108;
	selp.u32 	%r109, 1, 0, %p30;
	add.s32 	%r110, %r107, %r109;
	ld.shared.u32 	%r111, [%r20+56];
	setp.gt.s32 	%p31, %r2, %r111;
	selp.u32 	%r112, 1, 0, %p31;
	add.s32 	%r113, %r110, %r112;
	ld.shared.u32 	%r114, [%r20+60];
	setp.gt.s32 	%p32, %r2, %r114;
	selp.u32 	%r115, 1, 0, %p32;
	add.s32 	%r119, %r113, %r115;
	add.s32 	%r118, %r118, 128;
	setp.ne.s32 	%p33, %r118, 1088;
	@%p33 bra 	$L__BB0_2;
	bar.sync 	0;
	add.s32 	%r10, %r116, 256;
	setp.lt.u32 	%p34, %r116, 768;
	mov.u32 	%r116, %r10;
	@%p34 bra 	$L__BB0_1;
	cvta.to.global.u64 	%rd8, %rd2;
	mul.wide.s32 	%rd9, %r119, 4;
	add.s64 	%rd10, %rd8, %rd9;
	st.global.u32 	[%rd10], %r2;
	ret;

}


// ===== COMPILED SASS (sm_100) =====

	.target	sm_100

	.elftype	@"ET_EXEC"


//--------------------- .note.nv.tkinfo           --------------------------
	.section	.note.nv.tkinfo,"",@"SHT_NOTE"
	.sectionflags	@"SHF_NOTE_NV_TKINFO"
	.tkinfo
        /*0018*/ 	.word	0x00000002
        /*0030*/ 	.string	""
        /*0030*/ 	.string	"ptxas"
        /*0030*/ 	.string	"Cuda compilation tools, release 13.0, V13.0.88"
        /*0030*/ 	.string	"Build cuda_13.0.r13.0/compiler.36424714_0"
        /*0030*/ 	.string	"-arch sm_100 -m 64 "



//--------------------- .note.nv.cuinfo           --------------------------
	.section	.note.nv.cuinfo,"",@"SHT_NOTE"
	.sectionflags	@"SHF_NOTE_NV_CUINFO"
        /*0018*/ 	.short	0x0002
        /*001a*/ 	.short	0x0064
        /*001c*/ 	.short	0x0082
	.zero		2


//--------------------- .nv.info                  --------------------------
	.section	.nv.info,"",@"SHT_CUDA_INFO"
	.align	4


	//----- nvinfo : EIATTR_REGCOUNT
	.align		4
        /*0000*/ 	.byte	0x04, 0x2f
        /*0002*/ 	.short	(.L_1 - .L_0)
	.align		4
.L_0:
        /*0004*/ 	.word	index@(_Z9addKernelPiS_)
        /*0008*/ 	.word	0x00000011


	//----- nvinfo : EIATTR_FRAME_SIZE
	.align		4
.L_1:
        /*000c*/ 	.byte	0x04, 0x11
        /*000e*/ 	.short	(.L_3 - .L_2)
	.align		4
.L_2:
        /*0010*/ 	.word	index@(_Z9addKernelPiS_)
        /*0014*/ 	.word	0x00000000


	//----- nvinfo : EIATTR_MIN_STACK_SIZE
	.align		4
.L_3:
        /*0018*/ 	.byte	0x04, 0x12
        /*001a*/ 	.short	(.L_5 - .L_4)
	.align		4
.L_4:
        /*001c*/ 	.word	index@(_Z9addKernelPiS_)
        /*0020*/ 	.word	0x00000000
.L_5:


//--------------------- .nv.compat                --------------------------
	.section	.nv.compat,"",@"SHT_CUDA_COMPAT_INFO"
	.align	4
        /*0000*/ 	.byte	0x02, 0x09, 0x00, 0x00, 0x02, 0x02, 0x01, 0x00, 0x02, 0x05, 0x05, 0x00, 0x03, 0x07, 0x01, 0x01
        /*0010*/ 	.byte	0x02, 0x03, 0x00, 0x00, 0x02, 0x06, 0x01, 0x00, 0x04, 0x0b, 0x08, 0x00, 0x09, 0x00, 0x00, 0x00
        /*0020*/ 	.byte	0x00, 0x00, 0x00, 0x00


//--------------------- .nv.info._Z9addKernelPiS_ --------------------------
	.section	.nv.info._Z9addKernelPiS_,"",@"SHT_CUDA_INFO"
	.sectionflags	@""
	.align	4


	//----- nvinfo : EIATTR_CUDA_API_VERSION
	.align		4
        /*0000*/ 	.byte	0x04, 0x37
        /*0002*/ 	.short	(.L_7 - .L_6)
.L_6:
        /*0004*/ 	.word	0x00000082


	//----- nvinfo : EIATTR_KPARAM_INFO
	.align		4
.L_7:
        /*0008*/ 	.byte	0x04, 0x17
        /*000a*/ 	.short	(.L_9 - .L_8)
.L_8:
        /*000c*/ 	.word	0x00000000
        /*0010*/ 	.short	0x0001
        /*0012*/ 	.short	0x0008
        /*0014*/ 	.byte	0x00, 0xf5, 0x21, 0x00


	//----- nvinfo : EIATTR_KPARAM_INFO
	.align		4
.L_9:
        /*0018*/ 	.byte	0x04, 0x17
        /*001a*/ 	.short	(.L_11 - .L_10)
.L_10:
        /*001c*/ 	.word	0x00000000
        /*0020*/ 	.short	0x0000
        /*0022*/ 	.short	0x0000
        /*0024*/ 	.byte	0x00, 0xf5, 0x21, 0x00


	//----- nvinfo : EIATTR_SPARSE_MMA_MASK
	.align		4
.L_11:
        /*0028*/ 	.byte	0x03, 0x50
        /*002a*/ 	.short	0x0000


	//----- nvinfo : EIATTR_MAXREG_COUNT
	.align		4
        /*002c*/ 	.byte	0x03, 0x1b
        /*002e*/ 	.short	0x00ff


	//----- nvinfo : EIATTR_NUM_BARRIERS
	.align		4
        /*0030*/ 	.byte	0x02, 0x4c
        /*0032*/ 	.byte	0x01
	.zero		1


	//----- nvinfo : EIATTR_MERCURY_ISA_VERSION
	.align		4
        /*0034*/ 	.byte	0x03, 0x5f
        /*0036*/ 	.short	0x0101


	//----- nvinfo : EIATTR_VRC_CTA_INIT_COUNT
	.align		4
        /*0038*/ 	.byte	0x02, 0x4a
	.zero		1
	.zero		1


	//----- nvinfo : EIATTR_EXIT_INSTR_OFFSETS
	.align		4
        /*003c*/ 	.byte	0x04, 0x1c
        /*003e*/ 	.short	(.L_13 - .L_12)


	//   ....[0]....
.L_12:
        /*0040*/ 	.word	0x00000880


	//----- nvinfo : EIATTR_CRS_STACK_SIZE
	.align		4
.L_13:
        /*0044*/ 	.byte	0x04, 0x1e
        /*0046*/ 	.short	(.L_15 - .L_14)
.L_14:
        /*0048*/ 	.word	0x00000000


	//----- nvinfo : EIATTR_CBANK_PARAM_SIZE
	.align		4
.L_15:
        /*004c*/ 	.byte	0x03, 0x19
        /*004e*/ 	.short	0x0010


	//----- nvinfo : EIATTR_PARAM_CBANK
	.align		4
        /*0050*/ 	.byte	0x04, 0x0a
        /*0052*/ 	.short	(.L_17 - .L_16)
	.align		4
.L_16:
        /*0054*/ 	.word	index@(.nv.constant0._Z9addKernelPiS_)
        /*0058*/ 	.short	0x0380
        /*005a*/ 	.short	0x0010


	//----- nvinfo : EIATTR_SW_WAR
	.align		4
.L_17:
        /*005c*/ 	.byte	0x04, 0x36
        /*005e*/ 	.short	(.L_19 - .L_18)
.L_18:
        /*0060*/ 	.word	0x00000008
.L_19:


//--------------------- .nv.callgraph             --------------------------
	.section	.nv.callgraph,"",@"SHT_CUDA_CALLGRAPH"
	.align	4
	.sectionentsize	8
	.align		4
        /*0000*/ 	.word	0x00000000
	.align		4
        /*0004*/ 	.word	0xffffffff
	.align		4
        /*0008*/ 	.word	0x00000000
	.align		4
        /*000c*/ 	.word	0xfffffffe
	.align		4
        /*0010*/ 	.word	0x00000000
	.align		4
        /*0014*/ 	.word	0xfffffffd
	.align		4
        /*0018*/ 	.word	0x00000000
	.align		4
        /*001c*/ 	.word	0xfffffffc


//--------------------- .text._Z9addKernelPiS_    --------------------------
	.section	.text._Z9addKernelPiS_,"ax",@progbits
	.align	128
        .global         _Z9addKernelPiS_
        .type           _Z9addKernelPiS_,@function
        .size           _Z9addKernelPiS_,(.L_x_4 - _Z9addKernelPiS_)
        .other          _Z9addKernelPiS_,@"STO_CUDA_ENTRY STV_DEFAULT"
_Z9addKernelPiS_:
.text._Z9addKernelPiS_:
[----:B------:R-:W-:Y:S01]  /*0000*/  LDC R1, c[0x0][0x37c] ;  /* 0x0000df00ff017b82 */ /* 0x000fe20000000800 */
[----:B------:R-:W0:Y:S07]  /*0010*/  S2R R0, SR_TID.X ;  /* 0x0000000000007919 */ /* 0x000e2e0000002100 */
[----:B------:R-:W1:Y:S01]  /*0020*/  LDC.64 R2, c[0x0][0x380] ;  /* 0x0000e000ff027b82 */ /* 0x000e620000000a00 */
[----:B------:R-:W2:Y:S01]  /*0030*/  LDCU.64 UR6, c[0x0][0x358] ;  /* 0x00006b00ff0677ac */ /* 0x000ea20008000a00 */
[----:B------:R-:W0:Y:S02]  /*0040*/  S2R R5, SR_CTAID.X ;  /* 0x0000000000057919 */ /* 0x000e240000002500 */
[----:B0-----:R-:W-:-:S04]  /*0050*/  IMAD R5, R5, 0x100, R0 ;  /* 0x0000010005057824 */ /* 0x001fc800078e0200 */
[----:B-1----:R-:W-:-:S06]  /*0060*/  IMAD.WIDE R2, R5, 0x4, R2 ;  /* 0x0000000405027825 */ /* 0x002fcc00078e0202 */
[----:B--2---:R0:W5:Y:S01]  /*0070*/  LDG.E R2, desc[UR6][R2.64] ;  /* 0x0000000602027981 */ /* 0x004162000c1e1900 */
[----:B------:R-:W1:Y:S01]  /*0080*/  S2UR UR5, SR_CgaCtaId ;  /* 0x00000000000579c3 */ /* 0x000e620000008800 */
[----:B------:R-:W-:Y:S01]  /*0090*/  UMOV UR4, 0x400 ;  /* 0x0000040000047882 */ /* 0x000fe20000000000 */
[----:B------:R-:W-:Y:S01]  /*00a0*/  IMAD.MOV.U32 R13, RZ, RZ, RZ ;  /* 0x000000ffff0d7224 */ /* 0x000fe200078e00ff */
[----:B-1----:R-:W-:-:S06]  /*00b0*/  ULEA UR4, UR5, UR4, 0x18 ;  /* 0x0000000405047291 */ /* 0x002fcc000f8ec0ff */
[----:B0-----:R-:W-:-:S07]  /*00c0*/  LEA R12, R0, UR4, 0x2 ;  /* 0x00000004000c7c11 */ /* 0x001fce000f8e10ff */
.L_x_2:
[----:B------:R-:W0:Y:S02]  /*00d0*/  LDC.64 R4, c[0x0][0x380] ;  /* 0x0000e000ff047b82 */ /* 0x000e240000000a00 */
[----:B0-----:R-:W-:-:S06]  /*00e0*/  IMAD.WIDE.U32 R4, R0, 0x4, R4 ;  /* 0x0000000400047825 */ /* 0x001fcc00078e0004 */
[----:B------:R-:W2:Y:S01]  /*00f0*/  LDG.E R5, desc[UR6][R4.64] ;  /* 0x0000000604057981 */ /* 0x000ea2000c1e1900 */
[----:B------:R-:W-:Y:S05]  /*0100*/  WARPSYNC.ALL ;  /* 0x0000000000007948 */ /* 0x000fea0003800000 */
[----:B------:R-:W-:Y:S01]  /*0110*/  BSSY.RECONVERGENT B0, `(.L_x_0) ;  /* 0x0000071000007945 */ /* 0x000fe20003800200 */
[C---:B------:R-:W-:Y:S01]  /*0120*/  ISETP.GE.U32.AND P0, PT, R0.reuse, 0x300, PT ;  /* 0x000003000000780c */ /* 0x040fe20003f06070 */
[----:B------:R-:W-:Y:S01]  /*0130*/  IMAD.MOV.U32 R3, RZ, RZ, 0x40 ;  /* 0x00000040ff037424 */ /* 0x000fe200078e00ff */
[----:B------:R-:W-:Y:S01]  /*0140*/  IADD3 R0, PT, PT, R0, 0x100, RZ ;  /* 0x0000010000007810 */ /* 0x000fe20007ffe0ff */
[----:B--2---:R0:W-:Y:S01]  /*0150*/  STS [R12], R5 ;  /* 0x000000050c007388 */ /* 0x0041e20000000800 */
[----:B------:R-:W-:Y:S09]  /*0160*/  BAR.SYNC.DEFER_BLOCKING 0x0 ;  /* 0x0000000000007b1d */ /* 0x000ff20000010000 */
.L_x_1:
[----:B------:R-:W1:Y:S04]  /*0170*/  LDS.128 R8, [R3+UR4+-0x40] ;  /* 0xffffc00403087984 */ /* 0x000e680008000c00 */
[----:B0-----:R-:W0:Y:S01]  /*0180*/  LDS.128 R4, [R3+UR4+-0x30] ;  /* 0xffffd00403047984 */ /* 0x001e220008000c00 */
[C---:B-1---5:R-:W-:Y:S01]  /*0190*/  ISETP.GT.AND P1, PT, R2.reuse, R8, PT ;  /* 0x000000080200720c */ /* 0x062fe20003f24270 */
[----:B------:R-:W-:Y:S01]  /*01a0*/  VIADD R8, R13, 0x1 ;  /* 0x000000010d087836 */ /* 0x000fe20000000000 */
[----:B------:R-:W-:-:S11]  /*01b0*/  ISETP.GT.AND P2, PT, R2, R9, PT ;  /* 0x000000090200720c */ /* 0x000fd60003f44270 */
[----:B------:R-:W-:Y:S01]  /*01c0*/  @!P1 IMAD.MOV R8, RZ, RZ, R13 ;  /* 0x000000ffff089224 */ /* 0x000fe200078e020d */
[----:B------:R-:W-:-:S03]  /*01d0*/  ISETP.GT.AND P1, PT, R2, R10, PT ;  /* 0x0000000a0200720c */ /* 0x000fc60003f24270 */
[C---:B------:R-:W-:Y:S01]  /*01e0*/  VIADD R13, R8.reuse, 0x1 ;  /* 0x00000001080d7836 */ /* 0x040fe20000000000 */
[----:B------:R-:W-:Y:S02]  /*01f0*/  @!P2 IADD3 R13, PT, PT, R8, RZ, RZ ;  /* 0x000000ff080da210 */ /* 0x000fe40007ffe0ff */
[----:B------:R-:W-:Y:S02]  /*0200*/  ISETP.GT.AND P2, PT, R2, R11, PT ;  /* 0x0000000b0200720c */ /* 0x000fe40003f44270 */
[----:B------:R-:W1:Y:S01]  /*0210*/  LDS.128 R8, [R3+UR4+-0x20] ;  /* 0xffffe00403087984 */ /* 0x000e620008000c00 */
[----:B------:R-:W-:-:S04]  /*0220*/  VIADD R14, R13, 0x1 ;  /* 0x000000010d0e7836 */ /* 0x000fc80000000000 */
[----:B------:R-:W-:Y:S01]  /*0230*/  @!P1 IMAD.MOV R14, RZ, RZ, R13 ;  /* 0x000000ffff0e9224 */ /* 0x000fe200078e020d */
[----:B0-----:R-:W-:-:S03]  /*0240*/  ISETP.GT.AND P1, PT, R2, R4, PT ;  /* 0x000000040200720c */ /* 0x001fc60003f24270 */
[C---:B------:R-:W-:Y:S02]  /*0250*/  VIADD R4, R14.reuse, 0x1 ;  /* 0x000000010e047836 */ /* 0x040fe40000000000 */
[----:B------:R-:W-:Y:S02]  /*0260*/  @!P2 IADD3 R4, PT, PT, R14, RZ, RZ ;  /* 0x000000ff0e04a210 */ /* 0x000fe40007ffe0ff */
[----:B------:R-:W-:-:S03]  /*0270*/  ISETP.GT.AND P2, PT, R2, R5, PT ;  /* 0x000000050200720c */ /* 0x000fc60003f44270 */
[----:B------:R-:W-:-:S03]  /*0280*/  VIADD R5, R4, 0x1 ;  /* 0x0000000104057836 */ /* 0x000fc60000000000 */
[----:B------:R-:W-:Y:S01]  /*0290*/  @!P1 IMAD.MOV R5, RZ, RZ, R4 ;  /* 0x000000ffff059224 */ /* 0x000fe200078e0204 */
[----:B------:R-:W-:-:S03]  /*02a0*/  ISETP.GT.AND P1, PT, R2, R6, PT ;  /* 0x000000060200720c */ /* 0x000fc60003f24270 */
[----:B------:R-:W-:-:S03]  /*02b0*/  VIADD R13, R5, 0x1 ;  /* 0x00000001050d7836 */ /* 0x000fc60000000000 */
[----:B------:R-:W-:Y:S02]  /*02c0*/  @!P2 IADD3 R13, PT, PT, R5, RZ, RZ ;  /* 0x000000ff050da210 */ /* 0x000fe40007ffe0ff */
[C---:B------:R-:W-:Y:S02]  /*02d0*/  ISETP.GT.AND P2, PT, R2.reuse, R7, PT ;  /* 0x000000070200720c */ /* 0x040fe40003f44270 */
[----:B------:R-:W0:Y:S01]  /*02e0*/  LDS.128 R4, [R3+UR4+-0x10] ;  /* 0xfffff00403047984 */ /* 0x000e220008000c00 */
[----:B------:R-:W-:Y:S02]  /*02f0*/  VIADD R14, R13, 0x1 ;  /* 0x000000010d0e7836 */ /* 0x000fe40000000000 */
[----:B------:R-:W-:Y:S01]  /*0300*/  @!P1 IMAD.MOV R14, RZ, RZ, R13 ;  /* 0x000000ffff0e9224 */ /* 0x000fe200078e020d */
[----:B-1----:R-:W-:-:S03]  /*0310*/  ISETP.GT.AND P1, PT, R2, R8, PT ;  /* 0x000000080200720c */ /* 0x002fc60003f24270 */
[----:B------:R-:W-:-:S04]  /*0320*/  VIADD R8, R14, 0x1 ;  /* 0x000000010e087836 */ /* 0x000fc80000000000 */
[----:B------:R-:W-:Y:S02]  /*0330*/  @!P2 IADD3 R8, PT, PT, R14, RZ, RZ ;  /* 0x000000ff0e08a210 */ /* 0x000fe40007ffe0ff */
[----:B------:R-:W-:-:S03]  /*0340*/  ISETP.GT.AND P2, PT, R2, R9, PT ;  /* 0x000000090200720c */ /* 0x000fc60003f44270 */
[----:B------:R-:W-:Y:S02]  /*0350*/  VIADD R9, R8, 0x1 ;  /* 0x0000000108097836 */ /* 0x000fe40000000000 */
[----:B------:R-:W-:Y:S01]  /*0360*/  @!P1 IMAD.MOV R9, RZ, RZ, R8 ;  /* 0x000000ffff099224 */ /* 0x000fe200078e0208 */
[----:B------:R-:W-:-:S03]  /*0370*/  ISETP.GT.AND P1, PT, R2, R10, PT ;  /* 0x0000000a0200720c */ /* 0x000fc60003f24270 */
[----:B------:R-:W-:-:S04]  /*0380*/  VIADD R13, R9, 0x1 ;  /* 0x00000001090d7836 */ /* 0x000fc80000000000 */
[----:B------:R-:W-:Y:S02]  /*0390*/  @!P2 IADD3 R13, PT, PT, R9, RZ, RZ ;  /* 0x000000ff090da210 */ /* 0x000fe40007ffe0ff */
[C---:B------:R-:W-:Y:S02]  /*03a0*/  ISETP.GT.AND P2, PT, R2.reuse, R11, PT ;  /* 0x0000000b0200720c */ /* 0x040fe40003f44270 */
[----:B------:R-:W1:Y:S01]  /*03b0*/  LDS.128 R8, [R3+UR4] ;  /* 0x0000000403087984 */ /* 0x000e620008000c00 */
[----:B------:R-:W-:Y:S02]  /*03c0*/  VIADD R14, R13, 0x1 ;  /* 0x000000010d0e7836 */ /* 0x000fe40000000000 */
[----:B------:R-:W-:Y:S01]  /*03d0*/  @!P1 IMAD.MOV R14, RZ, RZ, R13 ;  /* 0x000000ffff0e9224 */ /* 0x000fe200078e020d */
[----:B0-----:R-:W-:-:S03]  /*03e0*/  ISETP.GT.AND P1, PT, R2, R4, PT ;  /* 0x000000040200720c */ /* 0x001fc60003f24270 */
        /* <DEDUP_REMOVED lines=9> */
[----:B------:R-:W0:Y:S01]  /*0480*/  LDS.128 R4, [R3+UR4+0x10] ;  /* 0x0000100403047984 */ /* 0x000e220008000c00 */
[----:B------:R-:W-:Y:S02]  /*0490*/  VIADD R14, R13, 0x1 ;  /* 0x000000010d0e7836 */ /* 0x000fe40000000000 */
[----:B------:R-:W-:Y:S01]  /*04a0*/  @!P1 IMAD.MOV R14, RZ, RZ, R13 ;  /* 0x000000ffff0e9224 */ /* 0x000fe200078e020d */
[----:B-1----:R-:W-:-:S04]  /*04b0*/  ISETP.GT.AND P1, PT, R2, R8, PT ;  /* 0x000000080200720c */ /* 0x002fc80003f24270 */
[----:B------:R-:W-:-:S03]  /*04c0*/  IADD3 R8, PT, PT, R14, 0x1, RZ ;  /* 0x000000010e087810 */ /* 0x000fc60007ffe0ff */
[----:B------:R-:W-:Y:S01]  /*04d0*/  @!P2 IMAD.MOV R8, RZ, RZ, R14 ;  /* 0x000000ffff08a224 */ /* 0x000fe200078e020e */
[----:B------:R-:W-:-:S03]  /*04e0*/  ISETP.GT.AND P2, PT, R2, R9, PT ;  /* 0x000000090200720c */ /* 0x000fc60003f44270 */
[C---:B------:R-:W-:Y:S02]  /*04f0*/  VIADD R9, R8.reuse, 0x1 ;  /* 0x0000000108097836 */ /* 0x040fe40000000000 */
[----:B------:R-:W-:Y:S02]  /*0500*/  @!P1 IADD3 R9, PT, PT, R8, RZ, RZ ;  /* 0x000000ff08099210 */ /* 0x000fe40007ffe0ff */
[----:B------:R-:W-:-:S03]  /*0510*/  ISETP.GT.AND P1, PT, R2, R10, PT ;  /* 0x0000000a0200720c */ /* 0x000fc60003f24270 */
[----:B------:R-:W-:-:S03]  /*0520*/  VIADD R13, R9, 0x1 ;  /* 0x00000001090d7836 */ /* 0x000fc60000000000 */
[----:B------:R-:W-:Y:S01]  /*0530*/  @!P2 IMAD.MOV R13, RZ, RZ, R9 ;  /* 0x000000ffff0da224 */ /* 0x000fe200078e0209 */
[C---:B------:R-:W-:Y:S02]  /*0540*/  ISETP.GT.AND P2, PT, R2.reuse, R11, PT ;  /* 0x0000000b0200720c */ /* 0x040fe40003f44270 */
[----:B------:R-:W1:Y:S02]  /*0550*/  LDS.128 R8, [R3+UR4+0x20] ;  /* 0x0000200403087984 */ /* 0x000e640008000c00 */
[----:B------:R-:W-:Y:S02]  /*0560*/  IADD3 R14, PT, PT, R13, 0x1, RZ ;  /* 0x000000010d0e7810 */ /* 0x000fe40007ffe0ff */
[----:B------:R-:W-:Y:S01]  /*0570*/  @!P1 IMAD.MOV R14, RZ, RZ, R13 ;  /* 0x000000ffff0e9224 */ /* 0x000fe200078e020d */
[----:B0-----:R-:W-:-:S03]  /*0580*/  ISETP.GT.AND P1, PT, R2, R4, PT ;  /* 0x000000040200720c */ /* 0x001fc60003f24270 */
[----:B------:R-:W-:-:S03]  /*0590*/  VIADD R4, R14, 0x1 ;  /* 0x000000010e047836 */ /* 0x000fc60000000000 */
[----:B------:R-:W-:Y:S02]  /*05a0*/  @!P2 IADD3 R4, PT, PT, R14, RZ, RZ ;  /* 0x000000ff0e04a210 */ /* 0x000fe40007ffe0ff */
[----:B------:R-:W-:-:S03]  /*05b0*/  ISETP.GT.AND P2, PT, R2, R5, PT ;  /* 0x000000050200720c */ /* 0x000fc60003f44270 */
[----:B------:R-:W-:Y:S02]  /*05c0*/  VIADD R5, R4, 0x1 ;  /* 0x0000000104057836 */ /* 0x000fe40000000000 */
[----:B------:R-:W-:Y:S01]  /*05d0*/  @!P1 IMAD.MOV R5, RZ, RZ, R4 ;  /* 0x000000ffff059224 */ /* 0x000fe200078e0204 */
[----:B------:R-:W-:-:S04]  /*05e0*/  ISETP.GT.AND P1, PT, R2, R6, PT ;  /* 0x000000060200720c */ /* 0x000fc80003f24270 */
[----:B------:R-:W-:-:S03]  /*05f0*/  IADD3 R13, PT, PT, R5, 0x1, RZ ;  /* 0x00000001050d7810 */ /* 0x000fc60007ffe0ff */
[----:B------:R-:W-:Y:S01]  /*0600*/  @!P2 IMAD.MOV R13, RZ, RZ, R5 ;  /* 0x000000ffff0da224 */ /* 0x000fe200078e0205 */
[C---:B------:R-:W-:Y:S02]  /*0610*/  ISETP.GT.AND P2, PT, R2.reuse, R7, PT ;  /* 0x000000070200720c */ /* 0x040fe40003f44270 */
[----:B------:R0:W2:Y:S01]  /*0620*/  LDS.128 R4, [R3+UR4+0x30] ;  /* 0x0000300403047984 */ /* 0x0000a20008000c00 */
[C---:B------:R-:W-:Y:S02]  /*0630*/  VIADD R14, R13.reuse, 0x1 ;  /* 0x000000010d0e7836 */ /* 0x040fe40000000000 */
[----:B------:R-:W-:Y:S01]  /*0640*/  @!P1 IADD3 R14, PT, PT, R13, RZ, RZ ;  /* 0x000000ff0d0e9210 */ /* 0x000fe20007ffe0ff */
[----:B0-----:R-:W-:Y:S01]  /*0650*/  VIADD R3, R3, 0x80 ;  /* 0x0000008003037836 */ /* 0x001fe20000000000 */
[----:B-1----:R-:W-:-:S03]  /*0660*/  ISETP.GT.AND P1, PT, R2, R8, PT ;  /* 0x000000080200720c */ /* 0x002fc60003f24270 */
[----:B------:R-:W-:-:S03]  /*0670*/  VIADD R8, R14, 0x1 ;  /* 0x000000010e087836 */ /* 0x000fc60000000000 */
[----:B------:R-:W-:Y:S01]  /*0680*/  @!P2 IMAD.MOV R8, RZ, RZ, R14 ;  /* 0x000000ffff08a224 */ /* 0x000fe200078e020e */
[----:B------:R-:W-:-:S04]  /*0690*/  ISETP.GT.AND P2, PT, R2, R9, PT ;  /* 0x000000090200720c */ /* 0x000fc80003f44270 */
[----:B------:R-:W-:Y:S02]  /*06a0*/  IADD3 R9, PT, PT, R8, 0x1, RZ ;  /* 0x0000000108097810 */ /* 0x000fe40007ffe0ff */
[----:B------:R-:W-:Y:S01]  /*06b0*/  @!P1 IMAD.MOV R9, RZ, RZ, R8 ;  /* 0x000000ffff099224 */ /* 0x000fe200078e0208 */
[----:B------:R-:W-:-:S03]  /*06c0*/  ISETP.GT.AND P1, PT, R2, R10, PT ;  /* 0x0000000a0200720c */ /* 0x000fc60003f24270 */
[----:B------:R-:W-:-:S03]  /*06d0*/  VIADD R8, R9, 0x1 ;  /* 0x0000000109087836 */ /* 0x000fc60000000000 */
[----:B------:R-:W-:Y:S02]  /*06e0*/  @!P2 IADD3 R8, PT, PT, R9, RZ, RZ ;  /* 0x000000ff0908a210 */ /* 0x000fe40007ffe0ff */
[----:B------:R-:W-:-:S03]  /*06f0*/  ISETP.GT.AND P2, PT, R2, R11, PT ;  /* 0x0000000b0200720c */ /* 0x000fc60003f44270 */
[----:B------:R-:W-:Y:S02]  /*0700*/  VIADD R9, R8, 0x1 ;  /* 0x0000000108097836 */ /* 0x000fe40000000000 */
[----:B------:R-:W-:Y:S01]  /*0710*/  @!P1 IMAD.MOV R9, RZ, RZ, R8 ;  /* 0x000000ffff099224 */ /* 0x000fe200078e0208 */
[----:B--2---:R-:W-:-:S04]  /*0720*/  ISETP.GT.AND P1, PT, R2, R4, PT ;  /* 0x000000040200720c */ /* 0x004fc80003f24270 */
        /* <DEDUP_REMOVED lines=8> */
[----:B------:R-:W-:-:S04]  /*07b0*/  ISETP.GT.AND P2, PT, R2, R7, PT ;  /* 0x000000070200720c */ /* 0x000fc80003f44270 */
[----:B------:R-:W-:Y:S02]  /*07c0*/  IADD3 R5, PT, PT, R4, 0x1, RZ ;  /* 0x0000000104057810 */ /* 0x000fe40007ffe0ff */
[----:B------:R-:W-:Y:S01]  /*07d0*/  @!P1 IMAD.MOV R5, RZ, RZ, R4 ;  /* 0x000000ffff059224 */ /* 0x000fe200078e0204 */
[----:B------:R-:W-:-:S04]  /*07e0*/  ISETP.NE.AND P1, PT, R3, 0x440, PT ;  /* 0x000004400300780c */ /* 0x000fc80003f25270 */
[----:B------:R-:W-:Y:S02]  /*07f0*/  IADD3 R13, PT, PT, R5, 0x1, RZ ;  /* 0x00000001050d7810 */ /* 0x000fe40007ffe0ff */
[----:B------:R-:W-:-:S07]  /*0800*/  @!P2 IMAD.MOV R13, RZ, RZ, R5 ;  /* 0x000000ffff0da224 */ /* 0x000fce00078e0205 */
[----:B------:R-:W-:Y:S05]  /*0810*/  @P1 BRA `(.L_x_1) ;  /* 0xfffffff800541947 */ /* 0x000fea000383ffff */
[----:B------:R-:W-:Y:S05]  /*0820*/  BSYNC.RECONVERGENT B0 ;  /* 0x0000000000007941 */ /* 0x000fea0003800200 */
.L_x_0:
[----:B------:R-:W-:Y:S06]  /*0830*/  BAR.SYNC.DEFER_BLOCKING 0x0 ;  /* 0x0000000000007b1d */ /* 0x000fec0000010000 */
[----:B------:R-:W-:Y:S05]  /*0840*/  @!P0 BRA `(.L_x_2) ;  /* 0xfffffff800208947 */ /* 0x000fea000383ffff */
[----:B------:R-:W0:Y:S02]  /*0850*/  LDC.64 R4, c[0x0][0x388] ;  /* 0x0000e200ff047b82 */ /* 0x000e240000000a00 */
[----:B0-----:R-:W-:-:S05]  /*0860*/  IMAD.WIDE R4, R13, 0x4, R4 ;  /* 0x000000040d047825 */ /* 0x001fca00078e0204 */
[----:B------:R-:W-:Y:S01]  /*0870*/  STG.E desc[UR6][R4.64], R2 ;  /* 0x0000000204007986 */ /* 0x000fe2000c101906 */
[----:B------:R-:W-:Y:S05]  /*0880*/  EXIT ;  /* 0x000000000000794d */ /* 0x000fea0003800000 */
.L_x_3:
[----:B------:R-:W-:-:S00]  /*0890*/  BRA `(.L_x_3) ;  /* 0xfffffffc00fc7947 */ /* 0x000fc0000383ffff */
[----:B------:R-:W-:-:S00]  /*08a0*/  NOP ;  /* 0x0000000000007918 */ /* 0x000fc00000000000 */
        /* <DEDUP_REMOVED lines=13> */
.L_x_4:


//--------------------- .nv.shared._Z9addKernelPiS_ --------------------------
	.section	.nv.shared._Z9addKernelPiS_,"aw",@nobits
	.sectionflags	@""
	.align	4
.nv.shared._Z9addKernelPiS_:
	.zero		2048


//--------------------- .nv.shared.reserved.0     --------------------------
	.section	.nv.shared.reserved.0,"aw",@nobits
	.weak		__nv_reservedSMEM_offset_0_alias
	.size		__nv_reservedSMEM_offset_0_alias, 0, 64
	.other		__nv_reservedSMEM_offset_0_alias,@"STO_CUDA_RESERVED_SHARED STV_DEFAULT"
__nv_reservedSMEM_offset_0_alias:
	.zero		0
	.zero		64


//--------------------- .nv.constant0._Z9addKernelPiS_ --------------------------
	.section	.nv.constant0._Z9addKernelPiS_,"a",@progbits
	.sectionflags	@""
	.align	4
.nv.constant0._Z9addKernelPiS_:
	.zero		912


//--------------------- SYMBOLS --------------------------

	.type		.nv.reservedSmem.offset0,@object
	.size		.nv.reservedSmem.offset0,0x4
	.type		.nv.reservedSmem.cap,@object
	.size		.nv.reservedSmem.cap,0x4
